	.headerflags	@"EF_CUDA_TEXMODE_UNIFIED EF_CUDA_64BIT_ADDRESS EF_CUDA_ACCELERATORS EF_CUDA_SM90 EF_CUDA_VIRTUAL_SM(EF_CUDA_SM90)"
	.elftype	@"ET_EXEC"


//--------------------- .nv.info                  --------------------------
	.section	.nv.info,"",@"SHT_CUDA_INFO"
	.align	4


	//----- nvinfo : EIATTR_REGCOUNT
	.align		4
        /*0000*/ 	.byte	0x04, 0x2f
        /*0002*/ 	.short	(.L_3 - .L_2)
	.align		4
.L_2:
        /*0004*/ 	.word	index@(triton_poi_fused__native_batch_norm_legit_no_training_add_14)
        /*0008*/ 	.word	0x00000026


	//----- nvinfo : EIATTR_MIN_STACK_SIZE
	.align		4
.L_3:
        /*000c*/ 	.byte	0x04, 0x12
        /*000e*/ 	.short	(.L_5 - .L_4)
	.align		4
.L_4:
        /*0010*/ 	.word	index@(triton_poi_fused__native_batch_norm_legit_no_training_add_14)
        /*0014*/ 	.word	0x00000000


	//----- nvinfo : EIATTR_FRAME_SIZE
	.align		4
.L_5:
        /*0018*/ 	.byte	0x04, 0x11
        /*001a*/ 	.short	(.L_7 - .L_6)
	.align		4
.L_6:
        /*001c*/ 	.word	index@(triton_poi_fused__native_batch_norm_legit_no_training_add_14)
        /*0020*/ 	.word	0x00000000


	//----- nvinfo : EIATTR_MIN_STACK_SIZE
	.align		4
.L_7:
        /*0024*/ 	.byte	0x04, 0x12
        /*0026*/ 	.short	(.L_9 - .L_8)
	.align		4
.L_8:
        /*0028*/ 	.word	index@(triton_poi_fused__native_batch_norm_legit_no_training_add_14)
        /*002c*/ 	.word	0x00000000
.L_9:


//--------------------- .nv.info.triton_poi_fused__native_batch_norm_legit_no_training_add_14 --------------------------
	.section	.nv.info.triton_poi_fused__native_batch_norm_legit_no_training_add_14,"",@"SHT_CUDA_INFO"
	.sectionflags	@""
	.align	4


	//----- nvinfo : EIATTR_CUDA_API_VERSION
	.align		4
        /*0000*/ 	.byte	0x04, 0x37
        /*0002*/ 	.short	(.L_11 - .L_10)
.L_10:
        /*0004*/ 	.word	0x0000007c


	//----- nvinfo : EIATTR_KPARAM_INFO
	.align		4
.L_11:
        /*0008*/ 	.byte	0x04, 0x17
        /*000a*/ 	.short	(.L_13 - .L_12)
.L_12:
        /*000c*/ 	.word	0x00000000
        /*0010*/ 	.short	0x0007
        /*0012*/ 	.short	0x0038
        /*0014*/ 	.byte	0x00, 0xf0, 0x11, 0x00


	//----- nvinfo : EIATTR_KPARAM_INFO
	.align		4
.L_13:
        /*0018*/ 	.byte	0x04, 0x17
        /*001a*/ 	.short	(.L_15 - .L_14)
.L_14:
        /*001c*/ 	.word	0x00000000
        /*0020*/ 	.short	0x0006
        /*0022*/ 	.short	0x0030
        /*0024*/ 	.byte	0x00, 0xf4, 0x21, 0x00


	//----- nvinfo : EIATTR_KPARAM_INFO
	.align		4
.L_15:
        /*0028*/ 	.byte	0x04, 0x17
        /*002a*/ 	.short	(.L_17 - .L_16)
.L_16:
        /*002c*/ 	.word	0x00000000
        /*0030*/ 	.short	0x0005
        /*0032*/ 	.short	0x0028
        /*0034*/ 	.byte	0x00, 0xf4, 0x21, 0x00


	//----- nvinfo : EIATTR_KPARAM_INFO
	.align		4
.L_17:
        /*0038*/ 	.byte	0x04, 0x17
        /*003a*/ 	.short	(.L_19 - .L_18)
.L_18:
        /*003c*/ 	.word	0x00000000
        /*0040*/ 	.short	0x0004
        /*0042*/ 	.short	0x0020
        /*0044*/ 	.byte	0x00, 0xf4, 0x21, 0x00


	//----- nvinfo : EIATTR_KPARAM_INFO
	.align		4
.L_19:
        /*0048*/ 	.byte	0x04, 0x17
        /*004a*/ 	.short	(.L_21 - .L_20)
.L_20:
        /*004c*/ 	.word	0x00000000
        /*0050*/ 	.short	0x0003
        /*0052*/ 	.short	0x0018
        /*0054*/ 	.byte	0x00, 0xf4, 0x21, 0x00


	//----- nvinfo : EIATTR_KPARAM_INFO
	.align		4
.L_21:
        /*0058*/ 	.byte	0x04, 0x17
        /*005a*/ 	.short	(.L_23 - .L_22)
.L_22:
        /*005c*/ 	.word	0x00000000
        /*0060*/ 	.short	0x0002
        /*0062*/ 	.short	0x0010
        /*0064*/ 	.byte	0x00, 0xf4, 0x21, 0x00


	//----- nvinfo : EIATTR_KPARAM_INFO
	.align		4
.L_23:
        /*0068*/ 	.byte	0x04, 0x17
        /*006a*/ 	.short	(.L_25 - .L_24)
.L_24:
        /*006c*/ 	.word	0x00000000
        /*0070*/ 	.short	0x0001
        /*0072*/ 	.short	0x0008
        /*0074*/ 	.byte	0x00, 0xf4, 0x21, 0x00


	//----- nvinfo : EIATTR_KPARAM_INFO
	.align		4
.L_25:
        /*0078*/ 	.byte	0x04, 0x17
        /*007a*/ 	.short	(.L_27 - .L_26)
.L_26:
        /*007c*/ 	.word	0x00000000
        /*0080*/ 	.short	0x0000
        /*0082*/ 	.short	0x0000
        /*0084*/ 	.byte	0x00, 0xf4, 0x21, 0x00


	//----- nvinfo : EIATTR_SPARSE_MMA_MASK
	.align		4
.L_27:
        /*0088*/ 	.byte	0x03, 0x50
        /*008a*/ 	.short	0x0000


	//----- nvinfo : EIATTR_MAXREG_COUNT
	.align		4
        /*008c*/ 	.byte	0x03, 0x1b
        /*008e*/ 	.short	0x00ff


	//----- nvinfo : EIATTR_EXIT_INSTR_OFFSETS
	.align		4
        /*0090*/ 	.byte	0x04, 0x1c
        /*0092*/ 	.short	(.L_29 - .L_28)


	//   ....[0]....
.L_28:
        /*0094*/ 	.word	0x000006d0


	//----- nvinfo : EIATTR_REQNTID
	.align		4
.L_29:
        /*0098*/ 	.byte	0x04, 0x10
        /*009a*/ 	.short	(.L_31 - .L_30)
.L_30:
        /*009c*/ 	.word	0x00000080
        /*00a0*/ 	.word	0x00000001
        /*00a4*/ 	.word	0x00000001


	//----- nvinfo : EIATTR_CBANK_PARAM_SIZE
	.align		4
.L_31:
        /*00a8*/ 	.byte	0x03, 0x19
        /*00aa*/ 	.short	0x003c


	//----- nvinfo : EIATTR_PARAM_CBANK
	.align		4
        /*00ac*/ 	.byte	0x04, 0x0a
        /*00ae*/ 	.short	(.L_33 - .L_32)
	.align		4
.L_32:
        /*00b0*/ 	.word	index@(.nv.constant0.triton_poi_fused__native_batch_norm_legit_no_training_add_14)
        /*00b4*/ 	.short	0x0210
        /*00b6*/ 	.short	0x003c


	//----- nvinfo : EIATTR_SW_WAR
	.align		4
.L_33:
        /*00b8*/ 	.byte	0x04, 0x36
        /*00ba*/ 	.short	(.L_35 - .L_34)
.L_34:
        /*00bc*/ 	.word	0x00000008
.L_35:


//--------------------- .nv.callgraph             --------------------------
	.section	.nv.callgraph,"",@"SHT_CUDA_CALLGRAPH"
	.align	4
	.sectionentsize	8
	.align		4
        /*0000*/ 	.word	0x00000000
	.align		4
        /*0004*/ 	.word	0xffffffff
	.align		4
        /*0008*/ 	.word	0x00000000
	.align		4
        /*000c*/ 	.word	0xfffffffe
	.align		4
        /*0010*/ 	.word	0x00000000
	.align		4
        /*0014*/ 	.word	0xfffffffd
	.align		4
        /*0018*/ 	.word	0x00000000
	.align		4
        /*001c*/ 	.word	0xfffffffc


//--------------------- .nv.constant4             --------------------------
	.section	.nv.constant4,"a",@progbits
	.align	8
	.align		8
.nv.constant4:
        /*0000*/ 	.dword	_$_str
	.align		8
        /*0008*/ 	.dword	_$_str_$_2


//--------------------- .text.triton_poi_fused__native_batch_norm_legit_no_training_add_14 --------------------------
	.section	.text.triton_poi_fused__native_batch_norm_legit_no_training_add_14,"ax",@progbits
	.align	128
        .global         triton_poi_fused__native_batch_norm_legit_no_training_add_14
        .type           triton_poi_fused__native_batch_norm_legit_no_training_add_14,@function
        .size           triton_poi_fused__native_batch_norm_legit_no_training_add_14,(.L_x_1 - triton_poi_fused__native_batch_norm_legit_no_training_add_14)
        .other          triton_poi_fused__native_batch_norm_legit_no_training_add_14,@"STO_CUDA_ENTRY STV_DEFAULT"
triton_poi_fused__native_batch_norm_legit_no_training_add_14:
.text.triton_poi_fused__native_batch_norm_legit_no_training_add_14:
[----:B------:R-:W-:Y:S01]  /*0000*/  LDC R1, c[0x0][0x28] ;  /* 0x00000a00ff017b82 */ /* 0x000fe20000000800 */
[----:B------:R-:W1:Y:S07]  /*0010*/  S2R R0, SR_TID.X ;  /* 0x0000000000007919 */ /* 0x000e6e0000002100 */
[----:B------:R-:W2:Y:S01]  /*0020*/  LDC.64 R6, c[0x0][0x220] ;  /* 0x00008800ff067b82 */ /* 0x000ea20000000a00 */
[----:B------:R-:W-:Y:S01]  /*0030*/  ULDC.64 UR4, c[0x0][0x208] ;  /* 0x0000820000047ab9 */ /* 0x000fe20000000a00 */
[----:B------:R-:W3:Y:S06]  /*0040*/  S2R R5, SR_CTAID.X ;  /* 0x0000000000057919 */ /* 0x000eec0000002500 */
[----:B------:R-:W4:Y:S08]  /*0050*/  LDC.64 R16, c[0x0][0x218] ;  /* 0x00008600ff107b82 */ /* 0x000f300000000a00 */
[----:B------:R-:W5:Y:S08]  /*0060*/  LDC.64 R10, c[0x0][0x210] ;  /* 0x00008400ff0a7b82 */ /* 0x000f700000000a00 */
[----:B------:R-:W5:Y:S01]  /*0070*/  LDC.64 R20, c[0x0][0x228] ;  /* 0x00008a00ff147b82 */ /* 0x000f620000000a00 */
[----:B-1----:R-:W-:-:S07]  /*0080*/  SHF.L.U32 R0, R0, 0x2, RZ ;  /* 0x0000000200007819 */ /* 0x002fce00000006ff */
[----:B------:R-:W1:Y:S01]  /*0090*/  LDC.64 R24, c[0x0][0x230] ;  /* 0x00008c00ff187b82 */ /* 0x000e620000000a00 */
[----:B---3--:R-:W-:Y:S02]  /*00a0*/  SHF.R.S32.HI R3, RZ, 0x15, R5 ;  /* 0x00000015ff037819 */ /* 0x008fe40000011405 */
[----:B------:R-:W-:Y:S02]  /*00b0*/  LOP3.LUT R0, R0, 0x1fc, RZ, 0xc0, !PT ;  /* 0x000001fc00007812 */ /* 0x000fe400078ec0ff */
[----:B------:R-:W-:Y:S02]  /*00c0*/  SGXT R3, R3, 0x1 ;  /* 0x000000010303781a */ /* 0x000fe40000000200 */
[----:B------:R-:W-:-:S04]  /*00d0*/  LEA R0, R5, R0, 0xa ;  /* 0x0000000005007211 */ /* 0x000fc800078e50ff */
[----:B------:R-:W-:-:S04]  /*00e0*/  LEA.HI R3, R3, R0, RZ, 0x7 ;  /* 0x0000000003037211 */ /* 0x000fc800078f38ff */
[----:B------:R-:W-:-:S04]  /*00f0*/  LOP3.LUT R3, R3, 0xffffff80, RZ, 0xc0, !PT ;  /* 0xffffff8003037812 */ /* 0x000fc800078ec0ff */
[----:B------:R-:W-:-:S05]  /*0100*/  IADD3 R3, R0, -R3, RZ ;  /* 0x8000000300037210 */ /* 0x000fca0007ffe0ff */
[----:B--2---:R-:W-:-:S06]  /*0110*/  IMAD.WIDE R6, R3, 0x4, R6 ;  /* 0x0000000403067825 */ /* 0x004fcc00078e0206 */
[----:B------:R-:W2:Y:S01]  /*0120*/  LDG.E.EL.128 R4, desc[UR4][R6.64] ;  /* 0x0000000406047981 */ /* 0x000ea2000c2e1d00 */
[----:B----4-:R-:W-:-:S04]  /*0130*/  IMAD.WIDE R16, R3, 0x4, R16 ;  /* 0x0000000403107825 */ /* 0x010fc800078e0210 */
[----:B-----5:R-:W-:Y:S02]  /*0140*/  IMAD.WIDE R10, R0, 0x4, R10 ;  /* 0x00000004000a7825 */ /* 0x020fe400078e020a */
[----:B------:R-:W3:Y:S04]  /*0150*/  LDG.E.EL.128 R16, desc[UR4][R16.64] ;  /* 0x0000000410107981 */ /* 0x000ee8000c2e1d00 */
[----:B------:R-:W3:Y:S04]  /*0160*/  LDG.E.128 R28, desc[UR4][R10.64+0x800] ;  /* 0x000800040a1c7981 */ /* 0x000ee8000c1e1d00 */
[----:B------:R-:W4:Y:S01]  /*0170*/  LDG.E.128 R32, desc[UR4][R10.64] ;  /* 0x000000040a207981 */ /* 0x000f22000c1e1d00 */
[----:B0-----:R-:W-:-:S04]  /*0180*/  IMAD.WIDE R20, R3, 0x4, R20 ;  /* 0x0000000403147825 */ /* 0x001fc800078e0214 */
[----:B-1----:R-:W-:Y:S02]  /*0190*/  IMAD.WIDE R24, R3, 0x4, R24 ;  /* 0x0000000403187825 */ /* 0x002fe400078e0218 */
[----:B------:R-:W5:Y:S04]  /*01a0*/  LDG.E.EL.128 R20, desc[UR4][R20.64] ;  /* 0x0000000414147981 */ /* 0x000f68000c2e1d00 */
[----:B------:R-:W5:Y:S01]  /*01b0*/  LDG.E.EL.128 R24, desc[UR4][R24.64] ;  /* 0x0000000418187981 */ /* 0x000f62000c2e1d00 */
[----:B------:R-:W-:Y:S01]  /*01c0*/  HFMA2.MMA R2, -RZ, RZ, 1.625, 0 ;  /* 0x3e800000ff027435 */ /* 0x000fe200000001ff */
[----:B--2---:R-:W-:Y:S01]  /*01d0*/  FADD R4, R4, 9.9999997473787516356e-06 ;  /* 0x3727c5ac04047421 */ /* 0x004fe20000000000 */
[----:B------:R-:W-:-:S05]  /*01e0*/  FADD R5, R5, 9.9999997473787516356e-06 ;  /* 0x3727c5ac05057421 */ /* 0x000fca0000000000 */
[----:B------:R-:W0:Y:S01]  /*01f0*/  MUFU.SQRT R4, R4 ;  /* 0x0000000400047308 */ /* 0x000e220000002000 */
[----:B------:R-:W-:-:S07]  /*0200*/  FADD R6, R6, 9.9999997473787516356e-06 ;  /* 0x3727c5ac06067421 */ /* 0x000fce0000000000 */
[----:B------:R-:W1:Y:S01]  /*0210*/  MUFU.SQRT R5, R5 ;  /* 0x0000000500057308 */ /* 0x000e620000002000 */
[----:B0-----:R-:W-:-:S07]  /*0220*/  FSETP.GT.AND P0, PT, R4, 8.50705917302346158658e+37, PT ;  /* 0x7e8000000400780b */ /* 0x001fce0003f04000 */
[----:B------:R-:W0:Y:S01]  /*0230*/  MUFU.SQRT R12, R6 ;  /* 0x00000006000c7308 */ /* 0x000e220000002000 */
[----:B------:R-:W-:Y:S02]  /*0240*/  FSETP.GEU.AND P2, PT, R4, 1.175494350822287508e-38, PT ;  /* 0x008000000400780b */ /* 0x000fe40003f4e000 */
[C---:B-1----:R-:W-:Y:S02]  /*0250*/  FSETP.GT.AND P1, PT, R5.reuse, 8.50705917302346158658e+37, PT ;  /* 0x7e8000000500780b */ /* 0x042fe40003f24000 */
[----:B------:R-:W-:Y:S02]  /*0260*/  FSETP.GEU.AND P3, PT, R5, 1.175494350822287508e-38, PT ;  /* 0x008000000500780b */ /* 0x000fe40003f6e000 */
[----:B------:R-:W-:Y:S01]  /*0270*/  FSEL R9, R2, 1, P0 ;  /* 0x3f80000002097808 */ /* 0x000fe20000000000 */
[----:B------:R-:W-:Y:S01]  /*0280*/  @P0 FMUL R4, R4, 0.25 ;  /* 0x3e80000004040820 */ /* 0x000fe20000400000 */
[----:B0-----:R-:W-:Y:S02]  /*0290*/  FSETP.GT.AND P0, PT, R12, 8.50705917302346158658e+37, PT ;  /* 0x7e8000000c00780b */ /* 0x001fe40003f04000 */
[----:B------:R-:W-:-:S05]  /*02a0*/  FSEL R8, R2, 1, P1 ;  /* 0x3f80000002087808 */ /* 0x000fca0000800000 */
[----:B------:R-:W-:Y:S01]  /*02b0*/  @P1 FMUL R5, R5, 0.25 ;  /* 0x3e80000005051820 */ /* 0x000fe20000400000 */
[----:B------:R-:W-:Y:S01]  /*02c0*/  FSETP.GEU.AND P1, PT, R12, 1.175494350822287508e-38, PT ;  /* 0x008000000c00780b */ /* 0x000fe20003f2e000 */
[----:B------:R-:W-:Y:S01]  /*02d0*/  @!P2 FMUL R4, R4, 16777216 ;  /* 0x4b8000000404a820 */ /* 0x000fe20000400000 */
[--C-:B---3--:R-:W-:Y:S01]  /*02e0*/  FADD R29, R29, -R17.reuse ;  /* 0x800000111d1d7221 */ /* 0x108fe20000000000 */
[----:B----4-:R-:W-:Y:S01]  /*02f0*/  FADD R33, R33, -R17 ;  /* 0x8000001121217221 */ /* 0x010fe20000000000 */
[--C-:B------:R-:W-:Y:S01]  /*0300*/  FADD R28, R28, -R16.reuse ;  /* 0x800000101c1c7221 */ /* 0x100fe20000000000 */
[----:B------:R-:W-:Y:S01]  /*0310*/  FADD R32, R32, -R16 ;  /* 0x8000001020207221 */ /* 0x000fe20000000000 */
[----:B------:R-:W-:Y:S01]  /*0320*/  @!P3 FMUL R5, R5, 16777216 ;  /* 0x4b8000000505b820 */ /* 0x000fe20000400000 */
[----:B------:R-:W0:Y:S01]  /*0330*/  LDC.64 R16, c[0x0][0x238] ;  /* 0x00008e00ff107b82 */ /* 0x000e220000000a00 */
[----:B------:R-:W1:Y:S01]  /*0340*/  MUFU.RCP R4, R4 ;  /* 0x0000000400047308 */ /* 0x000e620000001000 */
[----:B------:R-:W-:-:S04]  /*0350*/  @P0 FMUL R12, R12, 0.25 ;  /* 0x3e8000000c0c0820 */ /* 0x000fc80000400000 */
[----:B------:R-:W-:-:S03]  /*0360*/  @!P1 FMUL R12, R12, 16777216 ;  /* 0x4b8000000c0c9820 */ /* 0x000fc60000400000 */
[----:B------:R-:W2:Y:S01]  /*0370*/  MUFU.RCP R5, R5 ;  /* 0x0000000500057308 */ /* 0x000ea20000001000 */
[----:B------:R-:W-:Y:S01]  /*0380*/  @!P2 FMUL R9, R9, 16777216 ;  /* 0x4b8000000909a820 */ /* 0x000fe20000400000 */
[----:B------:R-:W-:Y:S01]  /*0390*/  @!P3 FMUL R8, R8, 16777216 ;  /* 0x4b8000000808b820 */ /* 0x000fe20000400000 */
[----:B------:R-:W-:-:S05]  /*03a0*/  FSEL R13, R2, 1, P0 ;  /* 0x3f800000020d7808 */ /* 0x000fca0000000000 */
[----:B------:R-:W3:Y:S01]  /*03b0*/  MUFU.RCP R12, R12 ;  /* 0x0000000c000c7308 */ /* 0x000ee20000001000 */
[----:B-1----:R-:W-:Y:S01]  /*03c0*/  FMUL R3, R4, R9 ;  /* 0x0000000904037220 */ /* 0x002fe20000400000 */
[----:B------:R-:W-:Y:S01]  /*03d0*/  @!P1 FMUL R13, R13, 16777216 ;  /* 0x4b8000000d0d9820 */ /* 0x000fe20000400000 */
[----:B--2---:R-:W-:Y:S02]  /*03e0*/  FMUL R4, R5, R8 ;  /* 0x0000000805047220 */ /* 0x004fe40000400000 */
[-C--:B------:R-:W-:Y:S01]  /*03f0*/  FMUL R5, R28, R3.reuse ;  /* 0x000000031c057220 */ /* 0x080fe20000400000 */
[----:B------:R-:W-:Y:S01]  /*0400*/  FMUL R3, R32, R3 ;  /* 0x0000000320037220 */ /* 0x000fe20000400000 */
[----:B0-----:R-:W-:-:S04]  /*0410*/  IMAD.WIDE R16, R0, 0x4, R16 ;  /* 0x0000000400107825 */ /* 0x001fc800078e0210 */
[C-C-:B-----5:R-:W-:Y:S01]  /*0420*/  FFMA R5, R20.reuse, R5, R24.reuse ;  /* 0x0000000514057223 */ /* 0x160fe20000000018 */
[----:B------:R-:W-:Y:S01]  /*0430*/  FFMA R3, R20, R3, R24 ;  /* 0x0000000314037223 */ /* 0x000fe20000000018 */
[----:B---3--:R-:W-:Y:S01]  /*0440*/  FMUL R20, R12, R13 ;  /* 0x0000000d0c147220 */ /* 0x008fe20000400000 */
[----:B------:R-:W2:Y:S04]  /*0450*/  LDG.E.128 R8, desc[UR4][R16.64] ;  /* 0x0000000410087981 */ /* 0x000ea8000c1e1d00 */
[----:B------:R0:W3:Y:S01]  /*0460*/  LDG.E.128 R12, desc[UR4][R16.64+0x800] ;  /* 0x00080004100c7981 */ /* 0x0000e2000c1e1d00 */
[-C--:B------:R-:W-:Y:S01]  /*0470*/  FMUL R6, R29, R4.reuse ;  /* 0x000000041d067220 */ /* 0x080fe20000400000 */
[----:B------:R-:W-:-:S03]  /*0480*/  FMUL R4, R33, R4 ;  /* 0x0000000421047220 */ /* 0x000fc60000400000 */
[C-C-:B------:R-:W-:Y:S01]  /*0490*/  FFMA R6, R21.reuse, R6, R25.reuse ;  /* 0x0000000615067223 */ /* 0x140fe20000000019 */
[----:B------:R-:W-:Y:S01]  /*04a0*/  FFMA R4, R21, R4, R25 ;  /* 0x0000000415047223 */ /* 0x000fe20000000019 */
[----:B------:R-:W-:Y:S01]  /*04b0*/  FADD R21, R7, 9.9999997473787516356e-06 ;  /* 0x3727c5ac07157421 */ /* 0x000fe20000000000 */
[----:B0-----:R-:W0:Y:S03]  /*04c0*/  LDC.64 R16, c[0x0][0x240] ;  /* 0x00009000ff107b82 */ /* 0x001e260000000a00 */
[----:B------:R-:W1:Y:S02]  /*04d0*/  MUFU.SQRT R24, R21 ;  /* 0x0000001500187308 */ /* 0x000e640000002000 */
[C---:B-1----:R-:W-:Y:S02]  /*04e0*/  FSETP.GT.AND P0, PT, R24.reuse, 8.50705917302346158658e+37, PT ;  /* 0x7e8000001800780b */ /* 0x042fe40003f04000 */
[----:B------:R-:W-:-:S11]  /*04f0*/  FSETP.GEU.AND P1, PT, R24, 1.175494350822287508e-38, PT ;  /* 0x008000001800780b */ /* 0x000fd60003f2e000 */
[----:B------:R-:W-:-:S04]  /*0500*/  @P0 FMUL R24, R24, 0.25 ;  /* 0x3e80000018180820 */ /* 0x000fc80000400000 */
[----:B------:R-:W-:-:S06]  /*0510*/  @!P1 FMUL R24, R24, 16777216 ;  /* 0x4b80000018189820 */ /* 0x000fcc0000400000 */
[----:B------:R-:W1:Y:S01]  /*0520*/  MUFU.RCP R24, R24 ;  /* 0x0000001800187308 */ /* 0x000e620000001000 */
[----:B------:R-:W-:Y:S01]  /*0530*/  FSEL R7, R2, 1, P0 ;  /* 0x3f80000002077808 */ /* 0x000fe20000000000 */
[----:B------:R-:W-:-:S04]  /*0540*/  FADD R35, R35, -R19 ;  /* 0x8000001323237221 */ /* 0x000fc80000000000 */
[----:B------:R-:W-:Y:S01]  /*0550*/  @!P1 FMUL R7, R7, 16777216 ;  /* 0x4b80000007079820 */ /* 0x000fe20000400000 */
[--C-:B------:R-:W-:Y:S01]  /*0560*/  FADD R25, R34, -R18.reuse ;  /* 0x8000001222197221 */ /* 0x100fe20000000000 */
[----:B------:R-:W-:Y:S02]  /*0570*/  FADD R31, R31, -R19 ;  /* 0x800000131f1f7221 */ /* 0x000fe40000000000 */
[----:B-1----:R-:W-:Y:S01]  /*0580*/  FMUL R2, R24, R7 ;  /* 0x0000000718027220 */ /* 0x002fe20000400000 */
[----:B------:R-:W-:Y:S01]  /*0590*/  FADD R7, R30, -R18 ;  /* 0x800000121e077221 */ /* 0x000fe20000000000 */
[----:B------:R-:W-:Y:S02]  /*05a0*/  FMUL R25, R25, R20 ;  /* 0x0000001419197220 */ /* 0x000fe40000400000 */
[----:B------:R-:W-:Y:S01]  /*05b0*/  FMUL R18, R35, R2 ;  /* 0x0000000223127220 */ /* 0x000fe20000400000 */
[----:B------:R-:W-:Y:S01]  /*05c0*/  FMUL R7, R7, R20 ;  /* 0x0000001407077220 */ /* 0x000fe20000400000 */
[----:B------:R-:W-:Y:S01]  /*05d0*/  FMUL R2, R31, R2 ;  /* 0x000000021f027220 */ /* 0x000fe20000400000 */
[C-C-:B------:R-:W-:Y:S01]  /*05e0*/  FFMA R25, R22.reuse, R25, R26.reuse ;  /* 0x0000001916197223 */ /* 0x140fe2000000001a */
[C-C-:B------:R-:W-:Y:S01]  /*05f0*/  FFMA R18, R23.reuse, R18, R27.reuse ;  /* 0x0000001217127223 */ /* 0x140fe2000000001b */
[----:B------:R-:W-:Y:S01]  /*0600*/  FFMA R7, R22, R7, R26 ;  /* 0x0000000716077223 */ /* 0x000fe2000000001a */
[----:B------:R-:W-:Y:S01]  /*0610*/  FFMA R2, R23, R2, R27 ;  /* 0x0000000217027223 */ /* 0x000fe2000000001b */
[----:B0-----:R-:W-:-:S04]  /*0620*/  IMAD.WIDE R16, R0, 0x4, R16 ;  /* 0x0000000400107825 */ /* 0x001fc800078e0210 */
[----:B--2---:R-:W-:Y:S01]  /*0630*/  FADD R8, R8, R3 ;  /* 0x0000000308087221 */ /* 0x004fe20000000000 */
[----:B------:R-:W-:Y:S01]  /*0640*/  FADD R9, R9, R4 ;  /* 0x0000000409097221 */ /* 0x000fe20000000000 */
[----:B------:R-:W-:Y:S01]  /*0650*/  FADD R10, R10, R25 ;  /* 0x000000190a0a7221 */ /* 0x000fe20000000000 */
[----:B------:R-:W-:Y:S01]  /*0660*/  FADD R11, R11, R18 ;  /* 0x000000120b0b7221 */ /* 0x000fe20000000000 */
[----:B---3--:R-:W-:Y:S01]  /*0670*/  FADD R12, R12, R5 ;  /* 0x000000050c0c7221 */ /* 0x008fe20000000000 */
[----:B------:R-:W-:Y:S01]  /*0680*/  FADD R13, R13, R6 ;  /* 0x000000060d0d7221 */ /* 0x000fe20000000000 */
[----:B------:R-:W-:Y:S01]  /*0690*/  FADD R14, R14, R7 ;  /* 0x000000070e0e7221 */ /* 0x000fe20000000000 */
[----:B------:R-:W-:Y:S01]  /*06a0*/  FADD R15, R15, R2 ;  /* 0x000000020f0f7221 */ /* 0x000fe20000000000 */
[----:B------:R-:W-:Y:S04]  /*06b0*/  STG.E.128 desc[UR4][R16.64], R8 ;  /* 0x0000000810007986 */ /* 0x000fe8000c101d04 */
[----:B------:R-:W-:Y:S01]  /*06c0*/  STG.E.128 desc[UR4][R16.64+0x800], R12 ;  /* 0x0008000c10007986 */ /* 0x000fe2000c101d04 */
[----:B------:R-:W-:Y:S05]  /*06d0*/  EXIT ;  /* 0x000000000000794d */ /* 0x000fea0003800000 */
.L_x_0:
[----:B------:R-:W-:-:S00]  /*06e0*/  BRA `(.L_x_0) ;  /* 0xfffffffc00fc7947 */ /* 0x000fc0000383ffff */
[----:B------:R-:W-:-:S00]  /*06f0*/  NOP ;  /* 0x0000000000007918 */ /* 0x000fc00000000000 */
        /* <DEDUP_REMOVED lines=8> */
.L_x_1:


//--------------------- .nv.global.init           --------------------------
	.section	.nv.global.init,"aw",@progbits
.nv.global.init:
	.type		_$_str,@object
	.size		_$_str,(_$_str_$_2 - _$_str)
_$_str:
        /*0000*/ 	.byte	0x5f, 0x5f, 0x43, 0x55, 0x44, 0x41, 0x5f, 0x46, 0x54, 0x5a, 0x00
	.type		_$_str_$_2,@object
	.size		_$_str_$_2,(.L_1 - _$_str_$_2)
_$_str_$_2:
        /*000b*/ 	.byte	0x5f, 0x5f, 0x43, 0x55, 0x44, 0x41, 0x5f, 0x50, 0x52, 0x45, 0x43, 0x5f, 0x53, 0x51, 0x52, 0x54
        /*001b*/ 	.byte	0x00
.L_1:


//--------------------- .nv.constant0.triton_poi_fused__native_batch_norm_legit_no_training_add_14 --------------------------
	.section	.nv.constant0.triton_poi_fused__native_batch_norm_legit_no_training_add_14,"a",@progbits
	.sectionflags	@""
	.align	4
.nv.constant0.triton_poi_fused__native_batch_norm_legit_no_training_add_14:
	.zero		588
